//
// Generated by NVIDIA NVVM Compiler
//
// Compiler Build ID: CL-36424714
// Cuda compilation tools, release 13.0, V13.0.88
// Based on NVVM 20.0.0
//

.version 9.0
.target sm_100
.address_size 64

	// .globl	_Z13kernel_jacobiPfS_jjf
.global .align 1 .u8 lIsFinished;

.visible .entry _Z13kernel_jacobiPfS_jjf(
	.param .u64 .ptr .align 1 _Z13kernel_jacobiPfS_jjf_param_0,
	.param .u64 .ptr .align 1 _Z13kernel_jacobiPfS_jjf_param_1,
	.param .u32 _Z13kernel_jacobiPfS_jjf_param_2,
	.param .u32 _Z13kernel_jacobiPfS_jjf_param_3,
	.param .f32 _Z13kernel_jacobiPfS_jjf_param_4
)
{
	.reg .pred 	%p<22>;
	.reg .b16 	%rs<5>;
	.reg .b32 	%r<82>;
	.reg .b32 	%f<36>;
	.reg .b64 	%rd<26>;
	.reg .b64 	%fd<2>;

	ld.param.u64 	%rd3, [_Z13kernel_jacobiPfS_jjf_param_0];
	ld.param.u64 	%rd4, [_Z13kernel_jacobiPfS_jjf_param_1];
	ld.param.u32 	%r40, [_Z13kernel_jacobiPfS_jjf_param_2];
	ld.param.u32 	%r41, [_Z13kernel_jacobiPfS_jjf_param_3];
	cvta.to.global.u64 	%rd1, %rd3;
	cvta.to.global.u64 	%rd2, %rd4;
	ld.global.u8 	%rs1, [lIsFinished];
	setp.ne.s16 	%p1, %rs1, 0;
	@%p1 bra 	$L__BB0_34;
	mov.u32 	%r42, %ctaid.y;
	mov.u32 	%r43, %nctaid.y;
	mov.u32 	%r44, %tid.y;
	mad.lo.s32 	%r1, %r42, %r43, %r44;
	mov.u32 	%r45, %ctaid.x;
	mov.u32 	%r46, %nctaid.x;
	mov.u32 	%r47, %tid.x;
	mad.lo.s32 	%r2, %r45, %r46, %r47;
	add.s32 	%r3, %r40, -1;
	add.s32 	%r4, %r41, -1;
	mov.u32 	%r48, %ntid.x;
	mul.lo.s32 	%r5, %r48, %r46;
	mov.u32 	%r49, %ntid.y;
	mul.lo.s32 	%r6, %r49, %r43;
	add.s32 	%r7, %r2, 1;
$L__BB0_2:
	setp.ge.u32 	%p2, %r1, %r40;
	mov.b16 	%rs2, 1;
	st.global.u8 	[lIsFinished], %rs2;
	@%p2 bra 	$L__BB0_17;
	mov.u32 	%r69, %r1;
$L__BB0_4:
	setp.ge.u32 	%p3, %r2, %r41;
	@%p3 bra 	$L__BB0_16;
	add.s32 	%r50, %r69, -1;
	mul.lo.s32 	%r51, %r50, %r41;
	shl.b32 	%r52, %r41, 1;
	add.s32 	%r53, %r51, %r52;
	add.s32 	%r72, %r2, %r53;
	mad.lo.s32 	%r71, %r41, %r69, %r2;
	add.s32 	%r70, %r2, %r51;
	mov.u32 	%r73, %r7;
$L__BB0_6:
	setp.eq.s32 	%p4, %r69, 0;
	@%p4 bra 	$L__BB0_15;
	setp.eq.s32 	%p5, %r69, 26;
	@%p5 bra 	$L__BB0_15;
	setp.ge.u32 	%p6, %r69, %r3;
	mul.wide.u32 	%rd5, %r70, 4;
	add.s64 	%rd6, %rd1, %rd5;
	ld.global.f32 	%f15, [%rd6];
	add.f32 	%f31, %f15, 0f00000000;
	mov.b32 	%r75, 1;
	@%p6 bra 	$L__BB0_10;
	mul.wide.u32 	%rd7, %r72, 4;
	add.s64 	%rd8, %rd1, %rd7;
	ld.global.f32 	%f16, [%rd8];
	add.f32 	%f31, %f31, %f16;
	mov.b32 	%r75, 2;
$L__BB0_10:
	setp.eq.s32 	%p7, %r73, 1;
	@%p7 bra 	$L__BB0_12;
	add.s32 	%r56, %r71, -1;
	mul.wide.u32 	%rd9, %r56, 4;
	add.s64 	%rd10, %rd1, %rd9;
	ld.global.f32 	%f17, [%rd10];
	add.f32 	%f31, %f31, %f17;
	add.s32 	%r75, %r75, 1;
$L__BB0_12:
	add.s32 	%r57, %r73, -1;
	setp.ge.u32 	%p8, %r57, %r4;
	@%p8 bra 	$L__BB0_14;
	add.s32 	%r58, %r71, 1;
	mul.wide.u32 	%rd11, %r58, 4;
	add.s64 	%rd12, %rd1, %rd11;
	ld.global.f32 	%f18, [%rd12];
	add.f32 	%f31, %f31, %f18;
	add.s32 	%r75, %r75, 1;
$L__BB0_14:
	cvt.rn.f32.u32 	%f19, %r75;
	div.rn.f32 	%f20, %f31, %f19;
	mul.wide.u32 	%rd13, %r71, 4;
	add.s64 	%rd14, %rd2, %rd13;
	st.global.f32 	[%rd14], %f20;
$L__BB0_15:
	add.s32 	%r73, %r73, %r5;
	add.s32 	%r59, %r73, -1;
	add.s32 	%r72, %r72, %r5;
	add.s32 	%r71, %r71, %r5;
	add.s32 	%r70, %r70, %r5;
	setp.lt.u32 	%p9, %r59, %r41;
	@%p9 bra 	$L__BB0_6;
$L__BB0_16:
	add.s32 	%r69, %r69, %r6;
	setp.lt.u32 	%p10, %r69, %r40;
	@%p10 bra 	$L__BB0_4;
$L__BB0_17:
	setp.ge.u32 	%p11, %r1, %r40;
	bar.sync 	0;
	@%p11 bra 	$L__BB0_33;
	mov.u32 	%r77, %r1;
$L__BB0_19:
	setp.ge.u32 	%p12, %r2, %r41;
	@%p12 bra 	$L__BB0_32;
	add.s32 	%r60, %r77, -1;
	mul.lo.s32 	%r27, %r60, %r41;
	shl.b32 	%r61, %r41, 1;
	add.s32 	%r28, %r27, %r61;
	not.b32 	%r62, %r41;
	add.s32 	%r29, %r28, %r62;
	add.s32 	%r30, %r29, 2;
	mov.u32 	%r78, %r2;
$L__BB0_21:
	setp.eq.s32 	%p13, %r77, 0;
	@%p13 bra 	$L__BB0_31;
	setp.eq.s32 	%p14, %r77, 26;
	@%p14 bra 	$L__BB0_31;
	setp.ge.u32 	%p15, %r77, %r3;
	add.s32 	%r32, %r78, %r27;
	mul.wide.u32 	%rd15, %r32, 4;
	add.s64 	%rd16, %rd2, %rd15;
	ld.global.f32 	%f21, [%rd16];
	add.f32 	%f34, %f21, 0f00000000;
	mov.b32 	%r80, 1;
	@%p15 bra 	$L__BB0_25;
	add.s32 	%r65, %r78, %r28;
	mul.wide.u32 	%rd17, %r65, 4;
	add.s64 	%rd18, %rd2, %rd17;
	ld.global.f32 	%f22, [%rd18];
	add.f32 	%f34, %f34, %f22;
	mov.b32 	%r80, 2;
$L__BB0_25:
	setp.eq.s32 	%p16, %r78, 0;
	@%p16 bra 	$L__BB0_27;
	add.s32 	%r66, %r29, %r78;
	mul.wide.u32 	%rd19, %r66, 4;
	add.s64 	%rd20, %rd2, %rd19;
	ld.global.f32 	%f23, [%rd20];
	add.f32 	%f34, %f34, %f23;
	add.s32 	%r80, %r80, 1;
$L__BB0_27:
	setp.ge.u32 	%p17, %r78, %r4;
	@%p17 bra 	$L__BB0_29;
	add.s32 	%r67, %r30, %r78;
	mul.wide.u32 	%rd21, %r67, 4;
	add.s64 	%rd22, %rd2, %rd21;
	ld.global.f32 	%f24, [%rd22];
	add.f32 	%f34, %f34, %f24;
	add.s32 	%r80, %r80, 1;
$L__BB0_29:
	cvt.rn.f32.u32 	%f25, %r80;
	div.rn.f32 	%f26, %f34, %f25;
	add.s32 	%r68, %r32, %r41;
	mul.wide.u32 	%rd23, %r68, 4;
	add.s64 	%rd24, %rd1, %rd23;
	st.global.f32 	[%rd24], %f26;
	add.s64 	%rd25, %rd2, %rd23;
	ld.global.f32 	%f27, [%rd25];
	sub.f32 	%f28, %f26, %f27;
	abs.f32 	%f29, %f28;
	cvt.f64.f32 	%fd1, %f29;
	setp.leu.f64 	%p18, %fd1, 0d3F1A36E2EB1C432D;
	@%p18 bra 	$L__BB0_31;
	mov.b16 	%rs3, 0;
	st.global.u8 	[lIsFinished], %rs3;
$L__BB0_31:
	add.s32 	%r78, %r78, %r5;
	setp.lt.u32 	%p19, %r78, %r41;
	@%p19 bra 	$L__BB0_21;
$L__BB0_32:
	add.s32 	%r77, %r77, %r6;
	setp.lt.u32 	%p20, %r77, %r40;
	@%p20 bra 	$L__BB0_19;
$L__BB0_33:
	bar.sync 	0;
	ld.global.u8 	%rs4, [lIsFinished];
	setp.eq.s16 	%p21, %rs4, 0;
	@%p21 bra 	$L__BB0_2;
$L__BB0_34:
	ret;

}


// ===== COMPILED SASS (sm_100) =====

	.target	sm_100

	.elftype	@"ET_EXEC"


//--------------------- .note.nv.tkinfo           --------------------------
	.section	.note.nv.tkinfo,"",@"SHT_NOTE"
	.sectionflags	@"SHF_NOTE_NV_TKINFO"
	.tkinfo
        /*0018*/ 	.word	0x00000002
        /*0030*/ 	.string	""
        /*0030*/ 	.string	"ptxas"
        /*0030*/ 	.string	"Cuda compilation tools, release 13.0, V13.0.88"
        /*0030*/ 	.string	"Build cuda_13.0.r13.0/compiler.36424714_0"
        /*0030*/ 	.string	"-arch sm_100 -m 64 "



//--------------------- .note.nv.cuinfo           --------------------------
	.section	.note.nv.cuinfo,"",@"SHT_NOTE"
	.sectionflags	@"SHF_NOTE_NV_CUINFO"
        /*0018*/ 	.short	0x0002
        /*001a*/ 	.short	0x0064
        /*001c*/ 	.short	0x0082
	.zero		2


//--------------------- .nv.info                  --------------------------
	.section	.nv.info,"",@"SHT_CUDA_INFO"
	.align	4


	//----- nvinfo : EIATTR_REGCOUNT
	.align		4
        /*0000*/ 	.byte	0x04, 0x2f
        /*0002*/ 	.short	(.L_2 - .L_1)
	.align		4
.L_1:
        /*0004*/ 	.word	index@(_Z13kernel_jacobiPfS_jjf)
        /*0008*/ 	.word	0x00000020


	//----- nvinfo : EIATTR_FRAME_SIZE
	.align		4
.L_2:
        /*000c*/ 	.byte	0x04, 0x11
        /*000e*/ 	.short	(.L_4 - .L_3)
	.align		4
.L_3:
        /*0010*/ 	.word	index@($__internal_0_$__cuda_sm3x_div_rn_noftz_f32_slowpath)
        /*0014*/ 	.word	0x00000000


	//----- nvinfo : EIATTR_FRAME_SIZE
	.align		4
.L_4:
        /*0018*/ 	.byte	0x04, 0x11
        /*001a*/ 	.short	(.L_6 - .L_5)
	.align		4
.L_5:
        /*001c*/ 	.word	index@(_Z13kernel_jacobiPfS_jjf)
        /*0020*/ 	.word	0x00000000


	//----- nvinfo : EIATTR_MIN_STACK_SIZE
	.align		4
.L_6:
        /*0024*/ 	.byte	0x04, 0x12
        /*0026*/ 	.short	(.L_8 - .L_7)
	.align		4
.L_7:
        /*0028*/ 	.word	index@(_Z13kernel_jacobiPfS_jjf)
        /*002c*/ 	.word	0x00000000
.L_8:


//--------------------- .nv.compat                --------------------------
	.section	.nv.compat,"",@"SHT_CUDA_COMPAT_INFO"
	.align	4
        /*0000*/ 	.byte	0x02, 0x09, 0x00, 0x00, 0x02, 0x02, 0x01, 0x00, 0x02, 0x05, 0x05, 0x00, 0x03, 0x07, 0x01, 0x01
        /*0010*/ 	.byte	0x02, 0x03, 0x00, 0x00, 0x02, 0x06, 0x01, 0x00, 0x04, 0x0b, 0x08, 0x00, 0x01, 0x00, 0x00, 0x00
        /*0020*/ 	.byte	0x00, 0x00, 0x00, 0x00


//--------------------- .nv.info._Z13kernel_jacobiPfS_jjf --------------------------
	.section	.nv.info._Z13kernel_jacobiPfS_jjf,"",@"SHT_CUDA_INFO"
	.sectionflags	@""
	.align	4


	//----- nvinfo : EIATTR_CUDA_API_VERSION
	.align		4
        /*0000*/ 	.byte	0x04, 0x37
        /*0002*/ 	.short	(.L_10 - .L_9)
.L_9:
        /*0004*/ 	.word	0x00000082


	//----- nvinfo : EIATTR_KPARAM_INFO
	.align		4
.L_10:
        /*0008*/ 	.byte	0x04, 0x17
        /*000a*/ 	.short	(.L_12 - .L_11)
.L_11:
        /*000c*/ 	.word	0x00000000
        /*0010*/ 	.short	0x0004
        /*0012*/ 	.short	0x0018
        /*0014*/ 	.byte	0x00, 0xf0, 0x11, 0x00


	//----- nvinfo : EIATTR_KPARAM_INFO
	.align		4
.L_12:
        /*0018*/ 	.byte	0x04, 0x17
        /*001a*/ 	.short	(.L_14 - .L_13)
.L_13:
        /*001c*/ 	.word	0x00000000
        /*0020*/ 	.short	0x0003
        /*0022*/ 	.short	0x0014
        /*0024*/ 	.byte	0x00, 0xf0, 0x11, 0x00


	//----- nvinfo : EIATTR_KPARAM_INFO
	.align		4
.L_14:
        /*0028*/ 	.byte	0x04, 0x17
        /*002a*/ 	.short	(.L_16 - .L_15)
.L_15:
        /*002c*/ 	.word	0x00000000
        /*0030*/ 	.short	0x0002
        /*0032*/ 	.short	0x0010
        /*0034*/ 	.byte	0x00, 0xf0, 0x11, 0x00


	//----- nvinfo : EIATTR_KPARAM_INFO
	.align		4
.L_16:
        /*0038*/ 	.byte	0x04, 0x17
        /*003a*/ 	.short	(.L_18 - .L_17)
.L_17:
        /*003c*/ 	.word	0x00000000
        /*0040*/ 	.short	0x0001
        /*0042*/ 	.short	0x0008
        /*0044*/ 	.byte	0x00, 0xf5, 0x21, 0x00


	//----- nvinfo : EIATTR_KPARAM_INFO
	.align		4
.L_18:
        /*0048*/ 	.byte	0x04, 0x17
        /*004a*/ 	.short	(.L_20 - .L_19)
.L_19:
        /*004c*/ 	.word	0x00000000
        /*0050*/ 	.short	0x0000
        /*0052*/ 	.short	0x0000
        /*0054*/ 	.byte	0x00, 0xf5, 0x21, 0x00


	//----- nvinfo : EIATTR_SPARSE_MMA_MASK
	.align		4
.L_20:
        /*0058*/ 	.byte	0x03, 0x50
        /*005a*/ 	.short	0x0000


	//----- nvinfo : EIATTR_MAXREG_COUNT
	.align		4
        /*005c*/ 	.byte	0x03, 0x1b
        /*005e*/ 	.short	0x00ff


	//----- nvinfo : EIATTR_NUM_BARRIERS
	.align		4
        /*0060*/ 	.byte	0x02, 0x4c
        /*0062*/ 	.byte	0x01
	.zero		1


	//----- nvinfo : EIATTR_MERCURY_ISA_VERSION
	.align		4
        /*0064*/ 	.byte	0x03, 0x5f
        /*0066*/ 	.short	0x0101


	//----- nvinfo : EIATTR_VRC_CTA_INIT_COUNT
	.align		4
        /*0068*/ 	.byte	0x02, 0x4a
	.zero		1
	.zero		1


	//----- nvinfo : EIATTR_EXIT_INSTR_OFFSETS
	.align		4
        /*006c*/ 	.byte	0x04, 0x1c
        /*006e*/ 	.short	(.L_22 - .L_21)


	//   ....[0]....
.L_21:
        /*0070*/ 	.word	0x00000050


	//   ....[1]....
        /*0074*/ 	.word	0x00000bf0


	//----- nvinfo : EIATTR_CRS_STACK_SIZE
	.align		4
.L_22:
        /*0078*/ 	.byte	0x04, 0x1e
        /*007a*/ 	.short	(.L_24 - .L_23)
.L_23:
        /*007c*/ 	.word	0x00000000


	//----- nvinfo : EIATTR_CBANK_PARAM_SIZE
	.align		4
.L_24:
        /*0080*/ 	.byte	0x03, 0x19
        /*0082*/ 	.short	0x001c


	//----- nvinfo : EIATTR_PARAM_CBANK
	.align		4
        /*0084*/ 	.byte	0x04, 0x0a
        /*0086*/ 	.short	(.L_26 - .L_25)
	.align		4
.L_25:
        /*0088*/ 	.word	index@(.nv.constant0._Z13kernel_jacobiPfS_jjf)
        /*008c*/ 	.short	0x0380
        /*008e*/ 	.short	0x001c


	//----- nvinfo : EIATTR_SW_WAR
	.align		4
.L_26:
        /*0090*/ 	.byte	0x04, 0x36
        /*0092*/ 	.short	(.L_28 - .L_27)
.L_27:
        /*0094*/ 	.word	0x00000008
.L_28:


//--------------------- .nv.callgraph             --------------------------
	.section	.nv.callgraph,"",@"SHT_CUDA_CALLGRAPH"
	.align	4
	.sectionentsize	8
	.align		4
        /*0000*/ 	.word	0x00000000
	.align		4
        /*0004*/ 	.word	0xffffffff
	.align		4
        /*0008*/ 	.word	0x00000000
	.align		4
        /*000c*/ 	.word	0xfffffffe
	.align		4
        /*0010*/ 	.word	0x00000000
	.align		4
        /*0014*/ 	.word	0xfffffffd
	.align		4
        /*0018*/ 	.word	0x00000000
	.align		4
        /*001c*/ 	.word	0xfffffffc


//--------------------- .nv.constant4             --------------------------
	.section	.nv.constant4,"a",@progbits
	.align	8
	.align		8
.nv.constant4:
        /*0000*/ 	.dword	lIsFinished


//--------------------- .text._Z13kernel_jacobiPfS_jjf --------------------------
	.section	.text._Z13kernel_jacobiPfS_jjf,"ax",@progbits
	.align	128
        .global         _Z13kernel_jacobiPfS_jjf
        .type           _Z13kernel_jacobiPfS_jjf,@function
        .size           _Z13kernel_jacobiPfS_jjf,(.L_x_33 - _Z13kernel_jacobiPfS_jjf)
        .other          _Z13kernel_jacobiPfS_jjf,@"STO_CUDA_ENTRY STV_DEFAULT"
_Z13kernel_jacobiPfS_jjf:
.text._Z13kernel_jacobiPfS_jjf:
[----:B------:R-:W-:Y:S08]  /*0000*/  LDC R1, c[0x0][0x37c] ;  /* 0x0000df00ff017b82 */ /* 0x000ff00000000800 */
[----:B------:R-:W0:Y:S01]  /*0010*/  LDC.64 R2, c[0x4][RZ] ;  /* 0x01000000ff027b82 */ /* 0x000e220000000a00 */
[----:B------:R-:W0:Y:S02]  /*0020*/  LDCU.64 UR6, c[0x0][0x358] ;  /* 0x00006b00ff0677ac */ /* 0x000e240008000a00 */
[----:B0-----:R-:W2:Y:S02]  /*0030*/  LDG.E.U8 R2, desc[UR6][R2.64] ;  /* 0x0000000602027981 */ /* 0x001ea4000c1e1100 */
[----:B--2---:R-:W-:-:S13]  /*0040*/  ISETP.NE.AND P0, PT, R2, RZ, PT ;  /* 0x000000ff0200720c */ /* 0x004fda0003f05270 */
[----:B------:R-:W-:Y:S05]  /*0050*/  @P0 EXIT ;  /* 0x000000000000094d */ /* 0x000fea0003800000 */
[----:B------:R-:W0:Y:S01]  /*0060*/  S2R R3, SR_TID.X ;  /* 0x0000000000037919 */ /* 0x000e220000002100 */
[----:B------:R-:W1:Y:S01]  /*0070*/  LDC R8, c[0x0][0x374] ;  /* 0x0000dd00ff087b82 */ /* 0x000e620000000800 */
[----:B------:R-:W2:Y:S01]  /*0080*/  LDCU.64 UR4, c[0x0][0x390] ;  /* 0x00007200ff0477ac */ /* 0x000ea20008000a00 */
[----:B------:R-:W1:Y:S06]  /*0090*/  S2R R5, SR_TID.Y ;  /* 0x0000000000057919 */ /* 0x000e6c0000002200 */
[----:B------:R-:W0:Y:S08]  /*00a0*/  S2UR UR9, SR_CTAID.X ;  /* 0x00000000000979c3 */ /* 0x000e300000002500 */
[----:B------:R-:W0:Y:S01]  /*00b0*/  LDC R6, c[0x0][0x370] ;  /* 0x0000dc00ff067b82 */ /* 0x000e220000000800 */
[----:B------:R-:W3:Y:S01]  /*00c0*/  LDCU UR10, c[0x0][0x360] ;  /* 0x00006c00ff0a77ac */ /* 0x000ee20008000800 */
[----:B------:R-:W4:Y:S06]  /*00d0*/  LDCU UR11, c[0x0][0x364] ;  /* 0x00006c80ff0b77ac */ /* 0x000f2c0008000800 */
[----:B------:R-:W1:Y:S01]  /*00e0*/  S2UR UR8, SR_CTAID.Y ;  /* 0x00000000000879c3 */ /* 0x000e620000002600 */
[----:B--2---:R-:W-:-:S02]  /*00f0*/  UIADD3 UR4, UPT, UPT, UR4, -0x1, URZ ;  /* 0xffffffff04047890 */ /* 0x004fc4000fffe0ff */
[----:B------:R-:W-:Y:S01]  /*0100*/  UIADD3 UR5, UPT, UPT, UR5, -0x1, URZ ;  /* 0xffffffff05057890 */ /* 0x000fe2000fffe0ff */
[C---:B0-----:R-:W-:Y:S02]  /*0110*/  IMAD R4, R6.reuse, UR9, R3 ;  /* 0x0000000906047c24 */ /* 0x041fe4000f8e0203 */
[----:B---3--:R-:W-:Y:S02]  /*0120*/  IMAD R6, R6, UR10, RZ ;  /* 0x0000000a06067c24 */ /* 0x008fe4000f8e02ff */
[----:B------:R-:W-:Y:S02]  /*0130*/  VIADD R7, R4, 0x1 ;  /* 0x0000000104077836 */ /* 0x000fe40000000000 */
[C---:B-1----:R-:W-:Y:S02]  /*0140*/  IMAD R5, R8.reuse, UR8, R5 ;  /* 0x0000000808057c24 */ /* 0x042fe4000f8e0205 */
[----:B----4-:R-:W-:-:S07]  /*0150*/  IMAD R8, R8, UR11, RZ ;  /* 0x0000000b08087c24 */ /* 0x010fce000f8e02ff */
.L_x_20:
[----:B------:R-:W0:Y:S01]  /*0160*/  LDC.64 R2, c[0x4][RZ] ;  /* 0x01000000ff027b82 */ /* 0x000e220000000a00 */
[----:B-1----:R-:W1:Y:S01]  /*0170*/  LDCU UR9, c[0x0][0x390] ;  /* 0x00007200ff0977ac */ /* 0x002e620008000800 */
[----:B------:R-:W-:Y:S01]  /*0180*/  IMAD.MOV.U32 R0, RZ, RZ, 0x1 ;  /* 0x00000001ff007424 */ /* 0x000fe200078e00ff */
[----:B------:R-:W-:Y:S01]  /*0190*/  BSSY.RECONVERGENT B0, `(.L_x_0) ;  /* 0x000004d000007945 */ /* 0x000fe20003800200 */
[----:B------:R-:W2:Y:S01]  /*01a0*/  LDCU UR8, c[0x0][0x394] ;  /* 0x00007280ff0877ac */ /* 0x000ea20008000800 */
[----:B-1----:R-:W-:-:S04]  /*01b0*/  MOV R10, UR9 ;  /* 0x00000009000a7c02 */ /* 0x002fc80008000f00 */
[----:B------:R-:W-:Y:S01]  /*01c0*/  ISETP.GE.U32.AND P0, PT, R5, R10, PT ;  /* 0x0000000a0500720c */ /* 0x000fe20003f06070 */
[----:B0-----:R0:W-:-:S12]  /*01d0*/  STG.E.U8 desc[UR6][R2.64], R0 ;  /* 0x0000000002007986 */ /* 0x0011d8000c101106 */
[----:B--234-:R-:W-:Y:S05]  /*01e0*/  @P0 BRA `(.L_x_1) ;  /* 0x00000004001c0947 */ /* 0x01cfea0003800000 */
[----:B------:R-:W-:-:S07]  /*01f0*/  IMAD.MOV.U32 R17, RZ, RZ, R5 ;  /* 0x000000ffff117224 */ /* 0x000fce00078e0005 */
.L_x_9:
[----:B-1----:R-:W1:Y:S01]  /*0200*/  LDC R15, c[0x0][0x394] ;  /* 0x0000e500ff0f7b82 */ /* 0x002e620000000800 */
[----:B------:R-:W-:Y:S01]  /*0210*/  BSSY.RECONVERGENT B1, `(.L_x_2) ;  /* 0x000003f000017945 */ /* 0x000fe20003800200 */
[----:B-1----:R-:W-:-:S13]  /*0220*/  ISETP.GE.U32.AND P0, PT, R4, R15, PT ;  /* 0x0000000f0400720c */ /* 0x002fda0003f06070 */
[----:B0-----:R-:W-:Y:S05]  /*0230*/  @P0 BRA `(.L_x_3) ;  /* 0x0000000000f00947 */ /* 0x001fea0003800000 */
[----:B------:R-:W1:Y:S01]  /*0240*/  LDC.64 R18, c[0x0][0x388] ;  /* 0x0000e200ff127b82 */ /* 0x000e620000000a00 */
[----:B0-----:R-:W-:Y:S02]  /*0250*/  VIADD R0, R17, 0xffffffff ;  /* 0xffffffff11007836 */ /* 0x001fe40000000000 */
[----:B------:R-:W-:Y:S02]  /*0260*/  IMAD.MOV.U32 R13, RZ, RZ, R7 ;  /* 0x000000ffff0d7224 */ /* 0x000fe400078e0007 */
[----:B------:R-:W-:-:S03]  /*0270*/  IMAD R11, R0, R15, RZ ;  /* 0x0000000f000b7224 */ /* 0x000fc600078e02ff */
[----:B------:R-:W0:Y:S02]  /*0280*/  LDC.64 R20, c[0x0][0x380] ;  /* 0x0000e000ff147b82 */ /* 0x000e240000000a00 */
[----:B------:R-:W-:Y:S01]  /*0290*/  LEA R9, R15, R11, 0x1 ;  /* 0x0000000b0f097211 */ /* 0x000fe200078e08ff */
[----:B------:R-:W-:Y:S02]  /*02a0*/  IMAD R15, R17, R15, R4 ;  /* 0x0000000f110f7224 */ /* 0x000fe400078e0204 */
[C---:B------:R-:W-:Y:S01]  /*02b0*/  IMAD.IADD R11, R4.reuse, 0x1, R11 ;  /* 0x00000001040b7824 */ /* 0x040fe200078e020b */
[----:B------:R-:W-:-:S07]  /*02c0*/  IADD3 R9, PT, PT, R4, R9, RZ ;  /* 0x0000000904097210 */ /* 0x000fce0007ffe0ff */
.L_x_8:
[C---:B------:R-:W-:Y:S01]  /*02d0*/  ISETP.NE.AND P0, PT, R17.reuse, 0x1a, PT ;  /* 0x0000001a1100780c */ /* 0x040fe20003f05270 */
[----:B------:R-:W-:Y:S03]  /*02e0*/  BSSY.RECONVERGENT B2, `(.L_x_4) ;  /* 0x000002a000027945 */ /* 0x000fe60003800200 */
[----:B------:R-:W-:-:S13]  /*02f0*/  ISETP.EQ.OR P0, PT, R17, RZ, !P0 ;  /* 0x000000ff1100720c */ /* 0x000fda0004702670 */
[----:B------:R-:W-:Y:S05]  /*0300*/  @P0 BRA `(.L_x_5) ;  /* 0x00000000009c0947 */ /* 0x000fea0003800000 */
[C---:B------:R-:W-:Y:S01]  /*0310*/  VIADD R0, R13.reuse, 0xffffffff ;  /* 0xffffffff0d007836 */ /* 0x040fe20000000000 */
[----:B------:R-:W-:Y:S01]  /*0320*/  ISETP.NE.AND P1, PT, R13, 0x1, PT ;  /* 0x000000010d00780c */ /* 0x000fe20003f25270 */
[----:B0-----:R-:W-:Y:S01]  /*0330*/  IMAD.WIDE.U32 R26, R11, 0x4, R20 ;  /* 0x000000040b1a7825 */ /* 0x001fe200078e0014 */
[----:B------:R-:W-:Y:S02]  /*0340*/  ISETP.GE.U32.AND P0, PT, R17, UR4, PT ;  /* 0x0000000411007c0c */ /* 0x000fe4000bf06070 */
[----:B------:R-:W-:-:S03]  /*0350*/  ISETP.GE.U32.AND P2, PT, R0, UR5, PT ;  /* 0x0000000500007c0c */ /* 0x000fc6000bf46070 */
[----:B------:R-:W2:Y:S06]  /*0360*/  LDG.E R26, desc[UR6][R26.64] ;  /* 0x000000061a1a7981 */ /* 0x000eac000c1e1900 */
[----:B------:R-:W-:Y:S02]  /*0370*/  @P1 VIADD R3, R15, 0xffffffff ;  /* 0xffffffff0f031836 */ /* 0x000fe40000000000 */
[----:B------:R-:W-:Y:S02]  /*0380*/  @!P0 IMAD.WIDE.U32 R22, R9, 0x4, R20 ;  /* 0x0000000409168825 */ /* 0x000fe400078e0014 */
[----:B------:R-:W-:-:S02]  /*0390*/  @!P2 IADD3 R25, PT, PT, R15, 0x1, RZ ;  /* 0x000000010f19a810 */ /* 0x000fc40007ffe0ff */
[--C-:B------:R-:W-:Y:S02]  /*03a0*/  @P1 IMAD.WIDE.U32 R2, R3, 0x4, R20.reuse ;  /* 0x0000000403021825 */ /* 0x100fe400078e0014 */
[----:B------:R-:W3:Y:S02]  /*03b0*/  @!P0 LDG.E R22, desc[UR6][R22.64] ;  /* 0x0000000616168981 */ /* 0x000ee4000c1e1900 */
[----:B------:R-:W-:Y:S02]  /*03c0*/  @!P2 IMAD.WIDE.U32 R24, R25, 0x4, R20 ;  /* 0x000000041918a825 */ /* 0x000fe400078e0014 */
[----:B------:R0:W4:Y:S04]  /*03d0*/  @P1 LDG.E R2, desc[UR6][R2.64] ;  /* 0x0000000602021981 */ /* 0x000128000c1e1900 */
[----:B------:R-:W5:Y:S01]  /*03e0*/  @!P2 LDG.E R24, desc[UR6][R24.64] ;  /* 0x000000061818a981 */ /* 0x000f62000c1e1900 */
[----:B------:R-:W-:-:S02]  /*03f0*/  IMAD.MOV.U32 R0, RZ, RZ, 0x1 ;  /* 0x00000001ff007424 */ /* 0x000fc400078e00ff */
[----:B------:R-:W-:-:S05]  /*0400*/  @!P0 IMAD.MOV.U32 R0, RZ, RZ, 0x2 ;  /* 0x00000002ff008424 */ /* 0x000fca00078e00ff */
[----:B------:R-:W-:-:S05]  /*0410*/  @P1 IADD3 R0, PT, PT, R0, 0x1, RZ ;  /* 0x0000000100001810 */ /* 0x000fca0007ffe0ff */
[----:B------:R-:W-:-:S05]  /*0420*/  @!P2 VIADD R0, R0, 0x1 ;  /* 0x000000010000a836 */ /* 0x000fca0000000000 */
[----:B------:R-:W-:-:S04]  /*0430*/  I2FP.F32.U32 R10, R0 ;  /* 0x00000000000a7245 */ /* 0x000fc80000201000 */
[----:B------:R-:W0:Y:S01]  /*0440*/  MUFU.RCP R0, R10 ;  /* 0x0000000a00007308 */ /* 0x000e220000001000 */
[----:B------:R-:W-:Y:S01]  /*0450*/  BSSY.RECONVERGENT B3, `(.L_x_6) ;  /* 0x0000010000037945 */ /* 0x000fe20003800200 */
[----:B0-----:R-:W-:-:S04]  /*0460*/  FFMA R3, -R10, R0, 1 ;  /* 0x3f8000000a037423 */ /* 0x001fc80000000100 */
[----:B------:R-:W-:Y:S01]  /*0470*/  FFMA R0, R0, R3, R0 ;  /* 0x0000000300007223 */ /* 0x000fe20000000000 */
[----:B--2---:R-:W-:-:S04]  /*0480*/  FADD R27, RZ, R26 ;  /* 0x0000001aff1b7221 */ /* 0x004fc80000000000 */
[----:B---3--:R-:W-:-:S04]  /*0490*/  @!P0 FADD R27, R27, R22 ;  /* 0x000000161b1b8221 */ /* 0x008fc80000000000 */
[----:B----4-:R-:W-:-:S04]  /*04a0*/  @P1 FADD R27, R27, R2 ;  /* 0x000000021b1b1221 */ /* 0x010fc80000000000 */
[----:B-----5:R-:W-:-:S04]  /*04b0*/  @!P2 FADD R27, R27, R24 ;  /* 0x000000181b1ba221 */ /* 0x020fc80000000000 */
[----:B------:R-:W0:Y:S01]  /*04c0*/  FCHK P0, R27, R10 ;  /* 0x0000000a1b007302 */ /* 0x000e220000000000 */
[----:B------:R-:W-:-:S04]  /*04d0*/  FFMA R2, R0, R27, RZ ;  /* 0x0000001b00027223 */ /* 0x000fc800000000ff */
[----:B------:R-:W-:-:S04]  /*04e0*/  FFMA R3, -R10, R2, R27 ;  /* 0x000000020a037223 */ /* 0x000fc8000000011b */
[----:B------:R-:W-:Y:S01]  /*04f0*/  FFMA R0, R0, R3, R2 ;  /* 0x0000000300007223 */ /* 0x000fe20000000002 */
[----:B0-----:R-:W-:Y:S06]  /*0500*/  @!P0 BRA `(.L_x_7) ;  /* 0x0000000000108947 */ /* 0x001fec0003800000 */
[----:B------:R-:W-:Y:S01]  /*0510*/  IMAD.MOV.U32 R0, RZ, RZ, R27 ;  /* 0x000000ffff007224 */ /* 0x000fe200078e001b */
[----:B------:R-:W-:Y:S02]  /*0520*/  MOV R3, R10 ;  /* 0x0000000a00037202 */ /* 0x000fe40000000f00 */
[----:B------:R-:W-:-:S07]  /*0530*/  MOV R2, 0x550 ;  /* 0x0000055000027802 */ /* 0x000fce0000000f00 */
[----:B-1----:R-:W-:Y:S05]  /*0540*/  CALL.REL.NOINC `($__internal_0_$__cuda_sm3x_div_rn_noftz_f32_slowpath) ;  /* 0x0000000400ac7944 */ /* 0x002fea0003c00000 */
.L_x_7:
[----:B------:R-:W-:Y:S05]  /*0550*/  BSYNC.RECONVERGENT B3 ;  /* 0x0000000000037941 */ /* 0x000fea0003800200 */
.L_x_6:
[----:B-1----:R-:W-:-:S05]  /*0560*/  IMAD.WIDE.U32 R2, R15, 0x4, R18 ;  /* 0x000000040f027825 */ /* 0x002fca00078e0012 */
[----:B------:R2:W-:Y:S02]  /*0570*/  STG.E desc[UR6][R2.64], R0 ;  /* 0x0000000002007986 */ /* 0x0005e4000c101906 */
.L_x_5:
[----:B------:R-:W-:Y:S05]  /*0580*/  BSYNC.RECONVERGENT B2 ;  /* 0x0000000000027941 */ /* 0x000fea0003800200 */
.L_x_4:
[C---:B------:R-:W-:Y:S01]  /*0590*/  IMAD.IADD R13, R6.reuse, 0x1, R13 ;  /* 0x00000001060d7824 */ /* 0x040fe200078e020d */
[C---:B------:R-:W-:Y:S01]  /*05a0*/  IADD3 R9, PT, PT, R6.reuse, R9, RZ ;  /* 0x0000000906097210 */ /* 0x040fe20007ffe0ff */
[C---:B------:R-:W-:Y:S02]  /*05b0*/  IMAD.IADD R15, R6.reuse, 0x1, R15 ;  /* 0x00000001060f7824 */ /* 0x040fe400078e020f */
[----:B--2---:R-:W-:Y:S02]  /*05c0*/  VIADD R0, R13, 0xffffffff ;  /* 0xffffffff0d007836 */ /* 0x004fe40000000000 */
[----:B------:R-:W-:-:S03]  /*05d0*/  IMAD.IADD R11, R6, 0x1, R11 ;  /* 0x00000001060b7824 */ /* 0x000fc600078e020b */
[----:B------:R-:W-:-:S13]  /*05e0*/  ISETP.GE.U32.AND P0, PT, R0, UR8, PT ;  /* 0x0000000800007c0c */ /* 0x000fda000bf06070 */
[----:B------:R-:W-:Y:S05]  /*05f0*/  @!P0 BRA `(.L_x_8) ;  /* 0xfffffffc00348947 */ /* 0x000fea000383ffff */
.L_x_3:
[----:B------:R-:W-:Y:S05]  /*0600*/  BSYNC.RECONVERGENT B1 ;  /* 0x0000000000017941 */ /* 0x000fea0003800200 */
.L_x_2:
[----:B------:R-:W2:Y:S01]  /*0610*/  LDCU UR9, c[0x0][0x390] ;  /* 0x00007200ff0977ac */ /* 0x000ea20008000800 */
[----:B------:R-:W-:Y:S01]  /*0620*/  IADD3 R17, PT, PT, R8, R17, RZ ;  /* 0x0000001108117210 */ /* 0x000fe20007ffe0ff */
[----:B--2---:R-:W-:-:S05]  /*0630*/  IMAD.U32 R10, RZ, RZ, UR9 ;  /* 0x00000009ff0a7e24 */ /* 0x004fca000f8e00ff */
[----:B------:R-:W-:-:S13]  /*0640*/  ISETP.GE.U32.AND P0, PT, R17, R10, PT ;  /* 0x0000000a1100720c */ /* 0x000fda0003f06070 */
[----:B------:R-:W-:Y:S05]  /*0650*/  @!P0 BRA `(.L_x_9) ;  /* 0xfffffff800e88947 */ /* 0x000fea000383ffff */
.L_x_1:
[----:B------:R-:W-:Y:S05]  /*0660*/  BSYNC.RECONVERGENT B0 ;  /* 0x0000000000007941 */ /* 0x000fea0003800200 */
.L_x_0:
[----:B------:R-:W-:Y:S01]  /*0670*/  BAR.SYNC.DEFER_BLOCKING 0x0 ;  /* 0x0000000000007b1d */ /* 0x000fe20000010000 */
[----:B------:R-:W-:-:S05]  /*0680*/  ISETP.GE.U32.AND P0, PT, R5, R10, PT ;  /* 0x0000000a0500720c */ /* 0x000fca0003f06070 */
[----:B------:R-:W2:Y:S01]  /*0690*/  LDCU UR10, c[0x0][0x394] ;  /* 0x00007280ff0a77ac */ /* 0x000ea20008000800 */
[----:B------:R-:W-:Y:S07]  /*06a0*/  BSSY.RECONVERGENT B0, `(.L_x_10) ;  /* 0x000004f000007945 */ /* 0x000fee0003800200 */
[----:B------:R-:W-:Y:S05]  /*06b0*/  @P0 BRA `(.L_x_11) ;  /* 0x0000000400340947 */ /* 0x000fea0003800000 */
[----:B------:R-:W-:-:S07]  /*06c0*/  IMAD.MOV.U32 R9, RZ, RZ, R5 ;  /* 0x000000ffff097224 */ /* 0x000fce00078e0005 */
.L_x_19:
[----:B---3--:R-:W3:Y:S01]  /*06d0*/  LDC R11, c[0x0][0x394] ;  /* 0x0000e500ff0b7b82 */ /* 0x008ee20000000800 */
[----:B------:R-:W-:Y:S01]  /*06e0*/  BSSY.RECONVERGENT B1, `(.L_x_12) ;  /* 0x0000046000017945 */ /* 0x000fe20003800200 */
[----:B---3--:R-:W-:-:S13]  /*06f0*/  ISETP.GE.U32.AND P0, PT, R4, R11, PT ;  /* 0x0000000b0400720c */ /* 0x008fda0003f06070 */
[----:B01--4-:R-:W-:Y:S05]  /*0700*/  @P0 BRA `(.L_x_13) ;  /* 0x00000004000c0947 */ /* 0x013fea0003800000 */
[----:B------:R-:W3:Y:S01]  /*0710*/  LDC.64 R16, c[0x0][0x388] ;  /* 0x0000e200ff107b82 */ /* 0x000ee20000000a00 */
[----:B------:R-:W-:Y:S02]  /*0720*/  IADD3 R10, PT, PT, R9, -0x1, RZ ;  /* 0xffffffff090a7810 */ /* 0x000fe40007ffe0ff */
[-C--:B-1----:R-:W-:Y:S02]  /*0730*/  LOP3.LUT R18, RZ, R11.reuse, RZ, 0x33, !PT ;  /* 0x0000000bff127212 */ /* 0x082fe400078e33ff */
[----:B------:R-:W-:Y:S01]  /*0740*/  MOV R19, R4 ;  /* 0x0000000400137202 */ /* 0x000fe20000000f00 */
[----:B------:R-:W-:Y:S02]  /*0750*/  IMAD R10, R10, R11, RZ ;  /* 0x0000000b0a0a7224 */ /* 0x000fe400078e02ff */
[----:B------:R-:W1:Y:S02]  /*0760*/  LDC.64 R14, c[0x0][0x380] ;  /* 0x0000e000ff0e7b82 */ /* 0x000e640000000a00 */
[----:B------:R-:W-:-:S04]  /*0770*/  IMAD R11, R11, 0x2, R10 ;  /* 0x000000020b0b7824 */ /* 0x000fc800078e020a */
[----:B------:R-:W-:Y:S02]  /*0780*/  IMAD.IADD R18, R11, 0x1, R18 ;  /* 0x000000010b127824 */ /* 0x000fe400078e0212 */
[----:B------:R-:W4:Y:S02]  /*0790*/  LDC.64 R12, c[0x0][0x388] ;  /* 0x0000e200ff0c7b82 */ /* 0x000f240000000a00 */
[----:B0-----:R-:W-:-:S07]  /*07a0*/  VIADD R20, R18, 0x2 ;  /* 0x0000000212147836 */ /* 0x001fce0000000000 */
.L_x_18:
[C---:B------:R-:W-:Y:S01]  /*07b0*/  ISETP.NE.AND P0, PT, R9.reuse, 0x1a, PT ;  /* 0x0000001a0900780c */ /* 0x040fe20003f05270 */
[----:B------:R-:W-:Y:S03]  /*07c0*/  BSSY.RECONVERGENT B2, `(.L_x_14) ;  /* 0x0000034000027945 */ /* 0x000fe60003800200 */
[----:B------:R-:W-:-:S13]  /*07d0*/  ISETP.EQ.OR P0, PT, R9, RZ, !P0 ;  /* 0x000000ff0900720c */ /* 0x000fda0004702670 */
[----:B0-----:R-:W-:Y:S05]  /*07e0*/  @P0 BRA `(.L_x_15) ;  /* 0x0000000000c40947 */ /* 0x001fea0003800000 */
[----:B------:R-:W-:Y:S01]  /*07f0*/  ISETP.GE.U32.AND P0, PT, R9, UR4, PT ;  /* 0x0000000409007c0c */ /* 0x000fe2000bf06070 */
[----:B------:R-:W-:Y:S01]  /*0800*/  IMAD.IADD R21, R10, 0x1, R19 ;  /* 0x000000010a157824 */ /* 0x000fe200078e0213 */
[C---:B------:R-:W-:Y:S02]  /*0810*/  ISETP.NE.AND P1, PT, R19.reuse, RZ, PT ;  /* 0x000000ff1300720c */ /* 0x040fe40003f25270 */
[----:B------:R-:W-:Y:S01]  /*0820*/  ISETP.GE.U32.AND P2, PT, R19, UR5, PT ;  /* 0x0000000513007c0c */ /* 0x000fe2000bf46070 */
[----:B---3--:R-:W-:-:S06]  /*0830*/  IMAD.WIDE.U32 R26, R21, 0x4, R16 ;  /* 0x00000004151a7825 */ /* 0x008fcc00078e0010 */
[----:B------:R-:W3:Y:S02]  /*0840*/  LDG.E R26, desc[UR6][R26.64] ;  /* 0x000000061a1a7981 */ /* 0x000ee4000c1e1900 */
[----:B------:R-:W-:Y:S02]  /*0850*/  @!P0 IADD3 R25, PT, PT, R11, R19, RZ ;  /* 0x000000130b198210 */ /* 0x000fe40007ffe0ff */
[----:B------:R-:W-:-:S03]  /*0860*/  @P1 IMAD.IADD R23, R18, 0x1, R19 ;  /* 0x0000000112171824 */ /* 0x000fc600078e0213 */
[----:B------:R-:W-:-:S04]  /*0870*/  @!P0 IMAD.WIDE.U32 R24, R25, 0x4, R16 ;  /* 0x0000000419188825 */ /* 0x000fc800078e0010 */
[----:B------:R-:W-:Y:S02]  /*0880*/  @P1 IMAD.WIDE.U32 R22, R23, 0x4, R16 ;  /* 0x0000000417161825 */ /* 0x000fe400078e0010 */
[----:B------:R-:W5:Y:S02]  /*0890*/  @!P0 LDG.E R24, desc[UR6][R24.64] ;  /* 0x0000000618188981 */ /* 0x000f64000c1e1900 */
[----:B------:R-:W-:Y:S02]  /*08a0*/  @!P2 IMAD.IADD R3, R20, 0x1, R19 ;  /* 0x000000011403a824 */ /* 0x000fe400078e0213 */
[----:B------:R-:W2:Y:S02]  /*08b0*/  @P1 LDG.E R23, desc[UR6][R22.64] ;  /* 0x0000000616171981 */ /* 0x000ea4000c1e1900 */
[----:B------:R-:W-:-:S05]  /*08c0*/  @!P2 IMAD.WIDE.U32 R2, R3, 0x4, R16 ;  /* 0x000000040302a825 */ /* 0x000fca00078e0010 */
[----:B------:R0:W4:Y:S01]  /*08d0*/  @!P2 LDG.E R29, desc[UR6][R2.64] ;  /* 0x00000006021da981 */ /* 0x000122000c1e1900 */
[----:B------:R-:W-:Y:S02]  /*08e0*/  HFMA2 R0, -RZ, RZ, 0, 5.9604644775390625e-08 ;  /* 0x00000001ff007431 */ /* 0x000fe400000001ff */
[----:B------:R-:W-:-:S04]  /*08f0*/  @!P0 IMAD.MOV.U32 R0, RZ, RZ, 0x2 ;  /* 0x00000002ff008424 */ /* 0x000fc800078e00ff */
[----:B------:R-:W-:-:S05]  /*0900*/  @P1 VIADD R0, R0, 0x1 ;  /* 0x0000000100001836 */ /* 0x000fca0000000000 */
[----:B------:R-:W-:-:S04]  /*0910*/  @!P2 IADD3 R0, PT, PT, R0, 0x1, RZ ;  /* 0x000000010000a810 */ /* 0x000fc80007ffe0ff */
[----:B0-----:R-:W-:-:S04]  /*0920*/  I2FP.F32.U32 R3, R0 ;  /* 0x0000000000037245 */ /* 0x001fc80000201000 */
[----:B------:R-:W0:Y:S01]  /*0930*/  MUFU.RCP R0, R3 ;  /* 0x0000000300007308 */ /* 0x000e220000001000 */
[----:B------:R-:W-:Y:S01]  /*0940*/  BSSY.RECONVERGENT B3, `(.L_x_16) ;  /* 0x000000f000037945 */ /* 0x000fe20003800200 */
[----:B---3--:R-:W-:-:S04]  /*0950*/  FADD R26, RZ, R26 ;  /* 0x0000001aff1a7221 */ /* 0x008fc80000000000 */
[----:B-----5:R-:W-:-:S04]  /*0960*/  @!P0 FADD R26, R26, R24 ;  /* 0x000000181a1a8221 */ /* 0x020fc80000000000 */
[----:B--2---:R-:W-:Y:S01]  /*0970*/  @P1 FADD R26, R26, R23 ;  /* 0x000000171a1a1221 */ /* 0x004fe20000000000 */
[----:B0-----:R-:W-:-:S03]  /*0980*/  FFMA R23, -R3, R0, 1 ;  /* 0x3f80000003177423 */ /* 0x001fc60000000100 */
[----:B----4-:R-:W-:-:S04]  /*0990*/  @!P2 FADD R26, R26, R29 ;  /* 0x0000001d1a1aa221 */ /* 0x010fc80000000000 */
[----:B------:R-:W0:Y:S01]  /*09a0*/  FCHK P0, R26, R3 ;  /* 0x000000031a007302 */ /* 0x000e220000000000 */
[----:B------:R-:W-:-:S04]  /*09b0*/  FFMA R0, R0, R23, R0 ;  /* 0x0000001700007223 */ /* 0x000fc80000000000 */
[----:B------:R-:W-:-:S04]  /*09c0*/  FFMA R23, R0, R26, RZ ;  /* 0x0000001a00177223 */ /* 0x000fc800000000ff */
[----:B------:R-:W-:-:S04]  /*09d0*/  FFMA R2, -R3, R23, R26 ;  /* 0x0000001703027223 */ /* 0x000fc8000000011a */
[----:B------:R-:W-:Y:S01]  /*09e0*/  FFMA R0, R0, R2, R23 ;  /* 0x0000000200007223 */ /* 0x000fe20000000017 */
[----:B0-----:R-:W-:Y:S06]  /*09f0*/  @!P0 BRA `(.L_x_17) ;  /* 0x00000000000c8947 */ /* 0x001fec0003800000 */
[----:B------:R-:W-:Y:S01]  /*0a00*/  IMAD.MOV.U32 R0, RZ, RZ, R26 ;  /* 0x000000ffff007224 */ /* 0x000fe200078e001a */
[----:B------:R-:W-:-:S07]  /*0a10*/  MOV R2, 0xa30 ;  /* 0x00000a3000027802 */ /* 0x000fce0000000f00 */
[----:B-1----:R-:W-:Y:S05]  /*0a20*/  CALL.REL.NOINC `($__internal_0_$__cuda_sm3x_div_rn_noftz_f32_slowpath) ;  /* 0x0000000000747944 */ /* 0x002fea0003c00000 */
.L_x_17:
[----:B------:R-:W-:Y:S05]  /*0a30*/  BSYNC.RECONVERGENT B3 ;  /* 0x0000000000037941 */ /* 0x000fea0003800200 */
.L_x_16:
[----:B------:R-:W-:-:S04]  /*0a40*/  VIADD R3, R21, UR10 ;  /* 0x0000000a15037c36 */ /* 0x000fc80008000000 */
[----:B-1----:R-:W-:-:S04]  /*0a50*/  IMAD.WIDE.U32 R22, R3, 0x4, R14 ;  /* 0x0000000403167825 */ /* 0x002fc800078e000e */
[----:B------:R-:W-:Y:S01]  /*0a60*/  IMAD.WIDE.U32 R2, R3, 0x4, R12 ;  /* 0x0000000403027825 */ /* 0x000fe200078e000c */
[----:B------:R0:W-:Y:S05]  /*0a70*/  STG.E desc[UR6][R22.64], R0 ;  /* 0x0000000016007986 */ /* 0x0001ea000c101906 */
[----:B------:R-:W2:Y:S01]  /*0a80*/  LDG.E R3, desc[UR6][R2.64] ;  /* 0x0000000602037981 */ /* 0x000ea2000c1e1900 */
[----:B------:R-:W-:Y:S01]  /*0a90*/  UMOV UR8, 0xeb1c432d ;  /* 0xeb1c432d00087882 */ /* 0x000fe20000000000 */
[----:B------:R-:W-:Y:S01]  /*0aa0*/  UMOV UR9, 0x3f1a36e2 ;  /* 0x3f1a36e200097882 */ /* 0x000fe20000000000 */
[----:B--2---:R-:W-:-:S04]  /*0ab0*/  FADD R21, -R3, R0 ;  /* 0x0000000003157221 */ /* 0x004fc80000000100 */
[----:B------:R-:W1:Y:S02]  /*0ac0*/  F2F.F64.F32 R24, |R21| ;  /* 0x4000001500187310 */ /* 0x000e640000201800 */
[----:B-1----:R-:W-:-:S14]  /*0ad0*/  DSETP.GT.AND P0, PT, R24, UR8, PT ;  /* 0x0000000818007e2a */ /* 0x002fdc000bf04000 */
[----:B------:R-:W1:Y:S02]  /*0ae0*/  @P0 LDC.64 R24, c[0x4][RZ] ;  /* 0x01000000ff180b82 */ /* 0x000e640000000a00 */
[----:B-1----:R0:W-:Y:S02]  /*0af0*/  @P0 STG.E.U8 desc[UR6][R24.64], RZ ;  /* 0x000000ff18000986 */ /* 0x0021e4000c101106 */
.L_x_15:
[----:B--2---:R-:W-:Y:S05]  /*0b00*/  BSYNC.RECONVERGENT B2 ;  /* 0x0000000000027941 */ /* 0x004fea0003800200 */
.L_x_14:
[----:B------:R-:W-:-:S04]  /*0b10*/  IADD3 R19, PT, PT, R6, R19, RZ ;  /* 0x0000001306137210 */ /* 0x000fc80007ffe0ff */
[----:B------:R-:W-:-:S13]  /*0b20*/  ISETP.GE.U32.AND P0, PT, R19, UR10, PT ;  /* 0x0000000a13007c0c */ /* 0x000fda000bf06070 */
[----:B------:R-:W-:Y:S05]  /*0b30*/  @!P0 BRA `(.L_x_18) ;  /* 0xfffffffc001c8947 */ /* 0x000fea000383ffff */
.L_x_13:
[----:B--2---:R-:W-:Y:S05]  /*0b40*/  BSYNC.RECONVERGENT B1 ;  /* 0x0000000000017941 */ /* 0x004fea0003800200 */
.L_x_12:
[----:B------:R-:W2:Y:S01]  /*0b50*/  LDCU UR8, c[0x0][0x390] ;  /* 0x00007200ff0877ac */ /* 0x000ea20008000800 */
[----:B------:R-:W-:-:S05]  /*0b60*/  IMAD.IADD R9, R8, 0x1, R9 ;  /* 0x0000000108097824 */ /* 0x000fca00078e0209 */
[----:B--2---:R-:W-:-:S13]  /*0b70*/  ISETP.GE.U32.AND P0, PT, R9, UR8, PT ;  /* 0x0000000809007c0c */ /* 0x004fda000bf06070 */
[----:B------:R-:W-:Y:S05]  /*0b80*/  @!P0 BRA `(.L_x_19) ;  /* 0xfffffff800d08947 */ /* 0x000fea000383ffff */
.L_x_11:
[----:B--2---:R-:W-:Y:S05]  /*0b90*/  BSYNC.RECONVERGENT B0 ;  /* 0x0000000000007941 */ /* 0x004fea0003800200 */
.L_x_10:
[----:B0-----:R-:W0:Y:S08]  /*0ba0*/  LDC.64 R2, c[0x4][RZ] ;  /* 0x01000000ff027b82 */ /* 0x001e300000000a00 */
[----:B------:R-:W-:Y:S06]  /*0bb0*/  BAR.SYNC.DEFER_BLOCKING 0x0 ;  /* 0x0000000000007b1d */ /* 0x000fec0000010000 */
[----:B0-----:R-:W2:Y:S02]  /*0bc0*/  LDG.E.U8 R2, desc[UR6][R2.64] ;  /* 0x0000000602027981 */ /* 0x001ea4000c1e1100 */
[----:B--2---:R-:W-:-:S13]  /*0bd0*/  ISETP.NE.AND P0, PT, R2, RZ, PT ;  /* 0x000000ff0200720c */ /* 0x004fda0003f05270 */
[----:B------:R-:W-:Y:S05]  /*0be0*/  @!P0 BRA `(.L_x_20) ;  /* 0xfffffff4005c8947 */ /* 0x000fea000383ffff */
[----:B------:R-:W-:Y:S05]  /*0bf0*/  EXIT ;  /* 0x000000000000794d */ /* 0x000fea0003800000 */
        .weak           $__internal_0_$__cuda_sm3x_div_rn_noftz_f32_slowpath
        .type           $__internal_0_$__cuda_sm3x_div_rn_noftz_f32_slowpath,@function
        .size           $__internal_0_$__cuda_sm3x_div_rn_noftz_f32_slowpath,(.L_x_33 - $__internal_0_$__cuda_sm3x_div_rn_noftz_f32_slowpath)
$__internal_0_$__cuda_sm3x_div_rn_noftz_f32_slowpath:
[----:B------:R-:W-:Y:S01]  /*0c00*/  SHF.R.U32.HI R22, RZ, 0x17, R3 ;  /* 0x00000017ff167819 */ /* 0x000fe20000011603 */
[----:B------:R-:W-:Y:S01]  /*0c10*/  BSSY.RECONVERGENT B4, `(.L_x_21) ;  /* 0x0000063000047945 */ /* 0x000fe20003800200 */
[----:B------:R-:W-:Y:S02]  /*0c20*/  SHF.R.U32.HI R24, RZ, 0x17, R0 ;  /* 0x00000017ff187819 */ /* 0x000fe40000011600 */
[----:B------:R-:W-:Y:S02]  /*0c30*/  LOP3.LUT R22, R22, 0xff, RZ, 0xc0, !PT ;  /* 0x000000ff16167812 */ /* 0x000fe400078ec0ff */
[----:B------:R-:W-:-:S03]  /*0c40*/  LOP3.LUT R24, R24, 0xff, RZ, 0xc0, !PT ;  /* 0x000000ff18187812 */ /* 0x000fc600078ec0ff */
[----:B------:R-:W-:Y:S01]  /*0c50*/  VIADD R25, R22, 0xffffffff ;  /* 0xffffffff16197836 */ /* 0x000fe20000000000 */
[----:B------:R-:W-:-:S04]  /*0c60*/  IADD3 R23, PT, PT, R24, -0x1, RZ ;  /* 0xffffffff18177810 */ /* 0x000fc80007ffe0ff */
[----:B------:R-:W-:-:S04]  /*0c70*/  ISETP.GT.U32.AND P0, PT, R25, 0xfd, PT ;  /* 0x000000fd1900780c */ /* 0x000fc80003f04070 */
[----:B------:R-:W-:-:S13]  /*0c80*/  ISETP.GT.U32.OR P0, PT, R23, 0xfd, P0 ;  /* 0x000000fd1700780c */ /* 0x000fda0000704470 */
[----:B------:R-:W-:Y:S01]  /*0c90*/  @!P0 IMAD.MOV.U32 R23, RZ, RZ, RZ ;  /* 0x000000ffff178224 */ /* 0x000fe200078e00ff */
[----:B------:R-:W-:Y:S06]  /*0ca0*/  @!P0 BRA `(.L_x_22) ;  /* 0x0000000000608947 */ /* 0x000fec0003800000 */
[----:B------:R-:W-:Y:S02]  /*0cb0*/  FSETP.GTU.FTZ.AND P0, PT, |R0|, +INF , PT ;  /* 0x7f8000000000780b */ /* 0x000fe40003f1c200 */
[----:B------:R-:W-:-:S04]  /*0cc0*/  FSETP.GTU.FTZ.AND P1, PT, |R3|, +INF , PT ;  /* 0x7f8000000300780b */ /* 0x000fc80003f3c200 */
[----:B------:R-:W-:-:S13]  /*0cd0*/  PLOP3.LUT P0, PT, P0, P1, PT, 0xf8, 0x8f ;  /* 0x00000000008f781c */ /* 0x000fda0000703f70 */
[----:B------:R-:W-:Y:S05]  /*0ce0*/  @P0 BRA `(.L_x_23) ;  /* 0x0000000400500947 */ /* 0x000fea0003800000 */
[----:B------:R-:W-:-:S13]  /*0cf0*/  LOP3.LUT P0, RZ, R3, 0x7fffffff, R0, 0xc8, !PT ;  /* 0x7fffffff03ff7812 */ /* 0x000fda000780c800 */
[----:B------:R-:W-:Y:S05]  /*0d00*/  @!P0 BRA `(.L_x_24) ;  /* 0x0000000400408947 */ /* 0x000fea0003800000 */
[C---:B------:R-:W-:Y:S02]  /*0d10*/  FSETP.NEU.FTZ.AND P2, PT, |R0|.reuse, +INF , PT ;  /* 0x7f8000000000780b */ /* 0x040fe40003f5d200 */
[----:B------:R-:W-:Y:S02]  /*0d20*/  FSETP.NEU.FTZ.AND P1, PT, |R3|, +INF , PT ;  /* 0x7f8000000300780b */ /* 0x000fe40003f3d200 */
[----:B------:R-:W-:-:S11]  /*0d30*/  FSETP.NEU.FTZ.AND P0, PT, |R0|, +INF , PT ;  /* 0x7f8000000000780b */ /* 0x000fd60003f1d200 */
[----:B------:R-:W-:Y:S05]  /*0d40*/  @!P1 BRA !P2, `(.L_x_24) ;  /* 0x0000000400309947 */ /* 0x000fea0005000000 */
[----:B------:R-:W-:-:S04]  /*0d50*/  LOP3.LUT P2, RZ, R0, 0x7fffffff, RZ, 0xc0, !PT ;  /* 0x7fffffff00ff7812 */ /* 0x000fc8000784c0ff */
[----:B------:R-:W-:-:S13]  /*0d60*/  PLOP3.LUT P1, PT, P1, P2, PT, 0x2f, 0xf2 ;  /* 0x0000000000f2781c */ /* 0x000fda0000f24577 */
[----:B------:R-:W-:Y:S05]  /*0d70*/  @P1 BRA `(.L_x_25) ;  /* 0x00000004001c1947 */ /* 0x000fea0003800000 */
[----:B------:R-:W-:-:S04]  /*0d80*/  LOP3.LUT P1, RZ, R3, 0x7fffffff, RZ, 0xc0, !PT ;  /* 0x7fffffff03ff7812 */ /* 0x000fc8000782c0ff */
[----:B------:R-:W-:-:S13]  /*0d90*/  PLOP3.LUT P0, PT, P0, P1, PT, 0x2f, 0xf2 ;  /* 0x0000000000f2781c */ /* 0x000fda0000702577 */
[----:B------:R-:W-:Y:S05]  /*0da0*/  @P0 BRA `(.L_x_26) ;  /* 0x0000000400040947 */ /* 0x000fea0003800000 */
[----:B------:R-:W-:Y:S01]  /*0db0*/  VIADD R23, R24, 0xffffffff ;  /* 0xffffffff18177836 */ /* 0x000fe20000000000 */
[----:B------:R-:W-:-:S04]  /*0dc0*/  ISETP.GE.AND P1, PT, R25, RZ, PT ;  /* 0x000000ff1900720c */ /* 0x000fc80003f26270 */
[----:B------:R-:W-:-:S09]  /*0dd0*/  ISETP.GE.AND P0, PT, R23, RZ, PT ;  /* 0x000000ff1700720c */ /* 0x000fd20003f06270 */
[----:B------:R-:W-:-:S04]  /*0de0*/  @!P1 FFMA R3, R3, 1.84467440737095516160e+19, RZ ;  /* 0x5f80000003039823 */ /* 0x000fc800000000ff */
[----:B------:R-:W-:Y:S01]  /*0df0*/  @P0 MOV R23, RZ ;  /* 0x000000ff00170202 */ /* 0x000fe20000000f00 */
[----:B------:R-:W-:Y:S02]  /*0e00*/  @!P0 IMAD.MOV.U32 R23, RZ, RZ, -0x40 ;  /* 0xffffffc0ff178424 */ /* 0x000fe400078e00ff */
[----:B------:R-:W-:Y:S02]  /*0e10*/  @!P0 FFMA R0, R0, 1.84467440737095516160e+19, RZ ;  /* 0x5f80000000008823 */ /* 0x000fe400000000ff */
[----:B------:R-:W-:-:S07]  /*0e20*/  @!P1 VIADD R23, R23, 0x40 ;  /* 0x0000004017179836 */ /* 0x000fce0000000000 */
.L_x_22:
[----:B------:R-:W-:Y:S01]  /*0e30*/  LEA R28, R22, 0xc0800000, 0x17 ;  /* 0xc0800000161c7811 */ /* 0x000fe200078eb8ff */
[----:B------:R-:W-:Y:S01]  /*0e40*/  VIADD R27, R24, 0xffffff81 ;  /* 0xffffff81181b7836 */ /* 0x000fe20000000000 */
[----:B------:R-:W-:Y:S02]  /*0e50*/  BSSY.RECONVERGENT B5, `(.L_x_27) ;  /* 0x0000035000057945 */ /* 0x000fe40003800200 */
[----:B------:R-:W-:Y:S01]  /*0e60*/  IADD3 R28, PT, PT, -R28, R3, RZ ;  /* 0x000000031c1c7210 */ /* 0x000fe20007ffe1ff */
[----:B------:R-:W-:-:S03]  /*0e70*/  IMAD R0, R27, -0x800000, R0 ;  /* 0xff8000001b007824 */ /* 0x000fc600078e0200 */
[----:B------:R-:W0:Y:S01]  /*0e80*/  MUFU.RCP R26, R28 ;  /* 0x0000001c001a7308 */ /* 0x000e220000001000 */
[----:B------:R-:W-:-:S04]  /*0e90*/  FADD.FTZ R3, -R28, -RZ ;  /* 0x800000ff1c037221 */ /* 0x000fc80000010100 */
[----:B0-----:R-:W-:-:S04]  /*0ea0*/  FFMA R25, R26, R3, 1 ;  /* 0x3f8000001a197423 */ /* 0x001fc80000000003 */
[----:B------:R-:W-:-:S04]  /*0eb0*/  FFMA R25, R26, R25, R26 ;  /* 0x000000191a197223 */ /* 0x000fc8000000001a */
[----:B------:R-:W-:-:S04]  /*0ec0*/  FFMA R24, R0, R25, RZ ;  /* 0x0000001900187223 */ /* 0x000fc800000000ff */
[----:B------:R-:W-:-:S04]  /*0ed0*/  FFMA R26, R3, R24, R0 ;  /* 0x00000018031a7223 */ /* 0x000fc80000000000 */
[----:B------:R-:W-:Y:S01]  /*0ee0*/  FFMA R26, R25, R26, R24 ;  /* 0x0000001a191a7223 */ /* 0x000fe20000000018 */
[----:B------:R-:W-:-:S03]  /*0ef0*/  IADD3 R24, PT, PT, R27, 0x7f, -R22 ;  /* 0x0000007f1b187810 */ /* 0x000fc60007ffe816 */
[----:B------:R-:W-:Y:S02]  /*0f00*/  FFMA R3, R3, R26, R0 ;  /* 0x0000001a03037223 */ /* 0x000fe40000000000 */
[----:B------:R-:W-:Y:S02]  /*0f10*/  IMAD.IADD R23, R24, 0x1, R23 ;  /* 0x0000000118177824 */ /* 0x000fe400078e0217 */
[----:B------:R-:W-:-:S05]  /*0f20*/  FFMA R0, R25, R3, R26 ;  /* 0x0000000319007223 */ /* 0x000fca000000001a */
[----:B------:R-:W-:-:S04]  /*0f30*/  SHF.R.U32.HI R22, RZ, 0x17, R0 ;  /* 0x00000017ff167819 */ /* 0x000fc80000011600 */
[----:B------:R-:W-:-:S04]  /*0f40*/  LOP3.LUT R22, R22, 0xff, RZ, 0xc0, !PT ;  /* 0x000000ff16167812 */ /* 0x000fc800078ec0ff */
[----:B------:R-:W-:-:S05]  /*0f50*/  IADD3 R22, PT, PT, R22, R23, RZ ;  /* 0x0000001716167210 */ /* 0x000fca0007ffe0ff */
[----:B------:R-:W-:-:S05]  /*0f60*/  VIADD R24, R22, 0xffffffff ;  /* 0xffffffff16187836 */ /* 0x000fca0000000000 */
[----:B------:R-:W-:-:S13]  /*0f70*/  ISETP.GE.U32.AND P0, PT, R24, 0xfe, PT ;  /* 0x000000fe1800780c */ /* 0x000fda0003f06070 */
[----:B------:R-:W-:Y:S05]  /*0f80*/  @!P0 BRA `(.L_x_28) ;  /* 0x0000000000808947 */ /* 0x000fea0003800000 */
[----:B------:R-:W-:-:S13]  /*0f90*/  ISETP.GT.AND P0, PT, R22, 0xfe, PT ;  /* 0x000000fe1600780c */ /* 0x000fda0003f04270 */
[----:B------:R-:W-:Y:S05]  /*0fa0*/  @P0 BRA `(.L_x_29) ;  /* 0x00000000006c0947 */ /* 0x000fea0003800000 */
[----:B------:R-:W-:-:S13]  /*0fb0*/  ISETP.GE.AND P0, PT, R22, 0x1, PT ;  /* 0x000000011600780c */ /* 0x000fda0003f06270 */
[----:B------:R-:W-:Y:S05]  /*0fc0*/  @P0 BRA `(.L_x_30) ;  /* 0x0000000000740947 */ /* 0x000fea0003800000 */
[----:B------:R-:W-:Y:S02]  /*0fd0*/  ISETP.GE.AND P0, PT, R22, -0x18, PT ;  /* 0xffffffe81600780c */ /* 0x000fe40003f06270 */
[----:B------:R-:W-:-:S11]  /*0fe0*/  LOP3.LUT R0, R0, 0x80000000, RZ, 0xc0, !PT ;  /* 0x8000000000007812 */ /* 0x000fd600078ec0ff */
[----:B------:R-:W-:Y:S05]  /*0ff0*/  @!P0 BRA `(.L_x_30) ;  /* 0x0000000000688947 */ /* 0x000fea0003800000 */
[CCC-:B------:R-:W-:Y:S01]  /*1000*/  FFMA.RZ R23, R25.reuse, R3.reuse, R26.reuse ;  /* 0x0000000319177223 */ /* 0x1c0fe2000000c01a */
[CCC-:B------:R-:W-:Y:S01]  /*1010*/  FFMA.RP R24, R25.reuse, R3.reuse, R26.reuse ;  /* 0x0000000319187223 */ /* 0x1c0fe2000000801a */
[----:B------:R-:W-:Y:S01]  /*1020*/  FFMA.RM R25, R25, R3, R26 ;  /* 0x0000000319197223 */ /* 0x000fe2000000401a */
[C---:B------:R-:W-:Y:S02]  /*1030*/  IADD3 R3, PT, PT, R22.reuse, 0x20, RZ ;  /* 0x0000002016037810 */ /* 0x040fe40007ffe0ff */
[----:B------:R-:W-:Y:S02]  /*1040*/  LOP3.LUT R23, R23, 0x7fffff, RZ, 0xc0, !PT ;  /* 0x007fffff17177812 */ /* 0x000fe400078ec0ff */
[C---:B------:R-:W-:Y:S02]  /*1050*/  ISETP.NE.AND P2, PT, R22.reuse, RZ, PT ;  /* 0x000000ff1600720c */ /* 0x040fe40003f45270 */
[----:B------:R-:W-:Y:S02]  /*1060*/  LOP3.LUT R26, R23, 0x800000, RZ, 0xfc, !PT ;  /* 0x00800000171a7812 */ /* 0x000fe400078efcff */
[----:B------:R-:W-:Y:S01]  /*1070*/  ISETP.NE.AND P1, PT, R22, RZ, PT ;  /* 0x000000ff1600720c */ /* 0x000fe20003f25270 */
[----:B------:R-:W-:Y:S01]  /*1080*/  IMAD.MOV R22, RZ, RZ, -R22 ;  /* 0x000000ffff167224 */ /* 0x000fe200078e0a16 */
[----:B------:R-:W-:-:S02]  /*1090*/  SHF.L.U32 R3, R26, R3, RZ ;  /* 0x000000031a037219 */ /* 0x000fc400000006ff */
[----:B------:R-:W-:Y:S02]  /*10a0*/  FSETP.NEU.FTZ.AND P0, PT, R24, R25, PT ;  /* 0x000000191800720b */ /* 0x000fe40003f1d000 */
[----:B------:R-:W-:Y:S02]  /*10b0*/  SEL R23, R22, RZ, P2 ;  /* 0x000000ff16177207 */ /* 0x000fe40001000000 */
[----:B------:R-:W-:Y:S02]  /*10c0*/  ISETP.NE.AND P1, PT, R3, RZ, P1 ;  /* 0x000000ff0300720c */ /* 0x000fe40000f25270 */
[----:B------:R-:W-:Y:S02]  /*10d0*/  SHF.R.U32.HI R26, RZ, R23, R26 ;  /* 0x00000017ff1a7219 */ /* 0x000fe4000001161a */
[----:B------:R-:W-:Y:S02]  /*10e0*/  PLOP3.LUT P0, PT, P0, P1, PT, 0xf8, 0x8f ;  /* 0x00000000008f781c */ /* 0x000fe40000703f70 */
[----:B------:R-:W-:-:S02]  /*10f0*/  SHF.R.U32.HI R22, RZ, 0x1, R26 ;  /* 0x00000001ff167819 */ /* 0x000fc4000001161a */
[----:B------:R-:W-:-:S04]  /*1100*/  SEL R3, RZ, 0x1, !P0 ;  /* 0x00000001ff037807 */ /* 0x000fc80004000000 */
[----:B------:R-:W-:-:S04]  /*1110*/  LOP3.LUT R3, R3, 0x1, R22, 0xf8, !PT ;  /* 0x0000000103037812 */ /* 0x000fc800078ef816 */
[----:B------:R-:W-:-:S04]  /*1120*/  LOP3.LUT R3, R3, R26, RZ, 0xc0, !PT ;  /* 0x0000001a03037212 */ /* 0x000fc800078ec0ff */
[----:B------:R-:W-:-:S04]  /*1130*/  IADD3 R3, PT, PT, R22, R3, RZ ;  /* 0x0000000316037210 */ /* 0x000fc80007ffe0ff */
[----:B------:R-:W-:Y:S01]  /*1140*/  LOP3.LUT R0, R3, R0, RZ, 0xfc, !PT ;  /* 0x0000000003007212 */ /* 0x000fe200078efcff */
[----:B------:R-:W-:Y:S06]  /*1150*/  BRA `(.L_x_30) ;  /* 0x0000000000107947 */ /* 0x000fec0003800000 */
.L_x_29:
[----:B------:R-:W-:-:S04]  /*1160*/  LOP3.LUT R0, R0, 0x80000000, RZ, 0xc0, !PT ;  /* 0x8000000000007812 */ /* 0x000fc800078ec0ff */
[----:B------:R-:W-:Y:S01]  /*1170*/  LOP3.LUT R0, R0, 0x7f800000, RZ, 0xfc, !PT ;  /* 0x7f80000000007812 */ /* 0x000fe200078efcff */
[----:B------:R-:W-:Y:S06]  /*1180*/  BRA `(.L_x_30) ;  /* 0x0000000000047947 */ /* 0x000fec0003800000 */
.L_x_28:
[----:B------:R-:W-:-:S07]  /*1190*/  IMAD R0, R23, 0x800000, R0 ;  /* 0x0080000017007824 */ /* 0x000fce00078e0200 */
.L_x_30:
[----:B------:R-:W-:Y:S05]  /*11a0*/  BSYNC.RECONVERGENT B5 ;  /* 0x0000000000057941 */ /* 0x000fea0003800200 */
.L_x_27:
[----:B------:R-:W-:Y:S05]  /*11b0*/  BRA `(.L_x_31) ;  /* 0x0000000000207947 */ /* 0x000fea0003800000 */
.L_x_26:
[----:B------:R-:W-:-:S04]  /*11c0*/  LOP3.LUT R0, R3, 0x80000000, R0, 0x48, !PT ;  /* 0x8000000003007812 */ /* 0x000fc800078e4800 */
[----:B------:R-:W-:Y:S01]  /*11d0*/  LOP3.LUT R0, R0, 0x7f800000, RZ, 0xfc, !PT ;  /* 0x7f80000000007812 */ /* 0x000fe200078efcff */
[----:B------:R-:W-:Y:S06]  /*11e0*/  BRA `(.L_x_31) ;  /* 0x0000000000147947 */ /* 0x000fec0003800000 */
.L_x_25:
[----:B------:R-:W-:Y:S01]  /*11f0*/  LOP3.LUT R0, R3, 0x80000000, R0, 0x48, !PT ;  /* 0x8000000003007812 */ /* 0x000fe200078e4800 */
[----:B------:R-:W-:Y:S06]  /*1200*/  BRA `(.L_x_31) ;  /* 0x00000000000c7947 */ /* 0x000fec0003800000 */
.L_x_24:
[----:B------:R-:W0:Y:S01]  /*1210*/  MUFU.RSQ R0, -QNAN ;  /* 0xffc0000000007908 */ /* 0x000e220000001400 */
[----:B------:R-:W-:Y:S05]  /*1220*/  BRA `(.L_x_31) ;  /* 0x0000000000047947 */ /* 0x000fea0003800000 */
.L_x_23:
[----:B------:R-:W-:-:S07]  /*1230*/  FADD.FTZ R0, R0, R3 ;  /* 0x0000000300007221 */ /* 0x000fce0000010000 */
.L_x_31:
[----:B------:R-:W-:Y:S05]  /*1240*/  BSYNC.RECONVERGENT B4 ;  /* 0x0000000000047941 */ /* 0x000fea0003800200 */
.L_x_21:
[----:B------:R-:W-:-:S04]  /*1250*/  HFMA2 R3, -RZ, RZ, 0, 0 ;  /* 0x00000000ff037431 */ /* 0x000fc800000001ff */
[----:B0-----:R-:W-:Y:S05]  /*1260*/  RET.REL.NODEC R2 `(_Z13kernel_jacobiPfS_jjf) ;  /* 0xffffffec02647950 */ /* 0x001fea0003c3ffff */
.L_x_32:
[----:B------:R-:W-:-:S00]  /*1270*/  BRA `(.L_x_32) ;  /* 0xfffffffc00fc7947 */ /* 0x000fc0000383ffff */
[----:B------:R-:W-:-:S00]  /*1280*/  NOP ;  /* 0x0000000000007918 */ /* 0x000fc00000000000 */
[----:B------:R-:W-:-:S00]  /*1290*/  NOP ;  /* 0x0000000000007918 */ /* 0x000fc00000000000 */
[----:B------:R-:W-:-:S00]  /*12a0*/  NOP ;  /* 0x0000000000007918 */ /* 0x000fc00000000000 */
[----:B------:R-:W-:-:S00]  /*12b0*/  NOP ;  /* 0x0000000000007918 */ /* 0x000fc00000000000 */
[----:B------:R-:W-:-:S00]  /*12c0*/  NOP ;  /* 0x0000000000007918 */ /* 0x000fc00000000000 */
[----:B------:R-:W-:-:S00]  /*12d0*/  NOP ;  /* 0x0000000000007918 */ /* 0x000fc00000000000 */
[----:B------:R-:W-:-:S00]  /*12e0*/  NOP ;  /* 0x0000000000007918 */ /* 0x000fc00000000000 */
[----:B------:R-:W-:-:S00]  /*12f0*/  NOP ;  /* 0x0000000000007918 */ /* 0x000fc00000000000 */
.L_x_33:


//--------------------- .nv.shared.reserved.0     --------------------------
	.section	.nv.shared.reserved.0,"aw",@nobits
	.weak		__nv_reservedSMEM_offset_0_alias
	.size		__nv_reservedSMEM_offset_0_alias, 0, 64
	.other		__nv_reservedSMEM_offset_0_alias,@"STO_CUDA_RESERVED_SHARED STV_DEFAULT"
__nv_reservedSMEM_offset_0_alias:
	.zero		0
	.zero		64


//--------------------- .nv.global                --------------------------
	.section	.nv.global,"aw",@nobits
.nv.global:
	.type		lIsFinished,@object
	.size		lIsFinished,(.L_0 - lIsFinished)
lIsFinished:
	.zero		1
.L_0:


//--------------------- .nv.constant0._Z13kernel_jacobiPfS_jjf --------------------------
	.section	.nv.constant0._Z13kernel_jacobiPfS_jjf,"a",@progbits
	.sectionflags	@""
	.align	4
.nv.constant0._Z13kernel_jacobiPfS_jjf:
	.zero		924


//--------------------- SYMBOLS --------------------------

	.type		.nv.reservedSmem.offset0,@object
	.size		.nv.reservedSmem.offset0,0x4
